//
// Generated by NVIDIA NVVM Compiler
//
// Compiler Build ID: CL-36424714
// Cuda compilation tools, release 13.0, V13.0.88
// Based on NVVM 20.0.0
//

.version 9.0
.target sm_100
.address_size 64

	// .globl	_Z9reduce_v4ILi128EEvPfS0_
// _ZZ9reduce_v4ILi128EEvPfS0_E4smem has been demoted

.visible .entry _Z9reduce_v4ILi128EEvPfS0_(
	.param .u64 .ptr .align 1 _Z9reduce_v4ILi128EEvPfS0__param_0,
	.param .u64 .ptr .align 1 _Z9reduce_v4ILi128EEvPfS0__param_1
)
{
	.reg .pred 	%p<7>;
	.reg .b32 	%r<15>;
	.reg .b32 	%f<23>;
	.reg .b64 	%rd<9>;
	// demoted variable
	.shared .align 4 .b8 _ZZ9reduce_v4ILi128EEvPfS0_E4smem[512];
	ld.param.u64 	%rd2, [_Z9reduce_v4ILi128EEvPfS0__param_0];
	ld.param.u64 	%rd1, [_Z9reduce_v4ILi128EEvPfS0__param_1];
	cvta.to.global.u64 	%rd3, %rd2;
	mov.u32 	%r1, %tid.x;
	mov.u32 	%r2, %ntid.x;
	mov.u32 	%r3, %ctaid.x;
	mul.lo.s32 	%r7, %r3, %r2;
	shl.b32 	%r8, %r7, 1;
	add.s32 	%r9, %r8, %r1;
	mul.wide.s32 	%rd4, %r9, 4;
	add.s64 	%rd5, %rd3, %rd4;
	ld.global.f32 	%f4, [%rd5];
	ld.global.f32 	%f5, [%rd5+512];
	add.f32 	%f6, %f4, %f5;
	shl.b32 	%r10, %r1, 2;
	mov.u32 	%r11, _ZZ9reduce_v4ILi128EEvPfS0_E4smem;
	add.s32 	%r4, %r11, %r10;
	st.shared.f32 	[%r4], %f6;
	bar.sync 	0;
	setp.lt.u32 	%p1, %r2, 66;
	@%p1 bra 	$L__BB0_5;
	mov.u32 	%r14, %r2;
$L__BB0_2:
	shr.u32 	%r6, %r14, 1;
	setp.ge.u32 	%p2, %r1, %r6;
	@%p2 bra 	$L__BB0_4;
	shl.b32 	%r12, %r6, 2;
	add.s32 	%r13, %r4, %r12;
	ld.shared.f32 	%f7, [%r13];
	ld.shared.f32 	%f8, [%r4];
	add.f32 	%f9, %f7, %f8;
	st.shared.f32 	[%r4], %f9;
$L__BB0_4:
	bar.sync 	0;
	setp.gt.u32 	%p3, %r14, 131;
	mov.u32 	%r14, %r6;
	@%p3 bra 	$L__BB0_2;
$L__BB0_5:
	setp.gt.u32 	%p4, %r1, 31;
	@%p4 bra 	$L__BB0_10;
	ld.volatile.shared.f32 	%f22, [%r4];
	setp.lt.u32 	%p5, %r2, 64;
	@%p5 bra 	$L__BB0_8;
	ld.volatile.shared.f32 	%f10, [%r4+128];
	add.f32 	%f22, %f22, %f10;
	bar.warp.sync 	-1;
	st.volatile.shared.f32 	[%r4], %f22;
	bar.warp.sync 	-1;
$L__BB0_8:
	ld.volatile.shared.f32 	%f11, [%r4+64];
	add.f32 	%f12, %f22, %f11;
	bar.warp.sync 	-1;
	st.volatile.shared.f32 	[%r4], %f12;
	bar.warp.sync 	-1;
	ld.volatile.shared.f32 	%f13, [%r4+32];
	add.f32 	%f14, %f12, %f13;
	bar.warp.sync 	-1;
	st.volatile.shared.f32 	[%r4], %f14;
	bar.warp.sync 	-1;
	ld.volatile.shared.f32 	%f15, [%r4+16];
	add.f32 	%f16, %f14, %f15;
	bar.warp.sync 	-1;
	st.volatile.shared.f32 	[%r4], %f16;
	bar.warp.sync 	-1;
	ld.volatile.shared.f32 	%f17, [%r4+8];
	add.f32 	%f18, %f16, %f17;
	bar.warp.sync 	-1;
	st.volatile.shared.f32 	[%r4], %f18;
	bar.warp.sync 	-1;
	ld.volatile.shared.f32 	%f19, [%r4+4];
	add.f32 	%f20, %f18, %f19;
	bar.warp.sync 	-1;
	st.volatile.shared.f32 	[%r4], %f20;
	bar.warp.sync 	-1;
	setp.ne.s32 	%p6, %r1, 0;
	@%p6 bra 	$L__BB0_10;
	ld.shared.f32 	%f21, [_ZZ9reduce_v4ILi128EEvPfS0_E4smem];
	cvta.to.global.u64 	%rd6, %rd1;
	mul.wide.u32 	%rd7, %r3, 4;
	add.s64 	%rd8, %rd6, %rd7;
	st.global.f32 	[%rd8], %f21;
$L__BB0_10:
	ret;

}


// ===== COMPILED SASS (sm_100) =====

	.target	sm_100

	.elftype	@"ET_EXEC"


//--------------------- .note.nv.tkinfo           --------------------------
	.section	.note.nv.tkinfo,"",@"SHT_NOTE"
	.sectionflags	@"SHF_NOTE_NV_TKINFO"
	.tkinfo
        /*0018*/ 	.word	0x00000002
        /*0030*/ 	.string	""
        /*0030*/ 	.string	"ptxas"
        /*0030*/ 	.string	"Cuda compilation tools, release 13.0, V13.0.88"
        /*0030*/ 	.string	"Build cuda_13.0.r13.0/compiler.36424714_0"
        /*0030*/ 	.string	"-arch sm_100 -m 64 "



//--------------------- .note.nv.cuinfo           --------------------------
	.section	.note.nv.cuinfo,"",@"SHT_NOTE"
	.sectionflags	@"SHF_NOTE_NV_CUINFO"
        /*0018*/ 	.short	0x0002
        /*001a*/ 	.short	0x0064
        /*001c*/ 	.short	0x0082
	.zero		2


//--------------------- .nv.info                  --------------------------
	.section	.nv.info,"",@"SHT_CUDA_INFO"
	.align	4


	//----- nvinfo : EIATTR_REGCOUNT
	.align		4
        /*0000*/ 	.byte	0x04, 0x2f
        /*0002*/ 	.short	(.L_1 - .L_0)
	.align		4
.L_0:
        /*0004*/ 	.word	index@(_Z9reduce_v4ILi128EEvPfS0_)
        /*0008*/ 	.word	0x0000000c


	//----- nvinfo : EIATTR_FRAME_SIZE
	.align		4
.L_1:
        /*000c*/ 	.byte	0x04, 0x11
        /*000e*/ 	.short	(.L_3 - .L_2)
	.align		4
.L_2:
        /*0010*/ 	.word	index@(_Z9reduce_v4ILi128EEvPfS0_)
        /*0014*/ 	.word	0x00000000


	//----- nvinfo : EIATTR_MIN_STACK_SIZE
	.align		4
.L_3:
        /*0018*/ 	.byte	0x04, 0x12
        /*001a*/ 	.short	(.L_5 - .L_4)
	.align		4
.L_4:
        /*001c*/ 	.word	index@(_Z9reduce_v4ILi128EEvPfS0_)
        /*0020*/ 	.word	0x00000000
.L_5:


//--------------------- .nv.compat                --------------------------
	.section	.nv.compat,"",@"SHT_CUDA_COMPAT_INFO"
	.align	4
        /*0000*/ 	.byte	0x02, 0x09, 0x00, 0x00, 0x02, 0x02, 0x01, 0x00, 0x02, 0x05, 0x05, 0x00, 0x03, 0x07, 0x01, 0x01
        /*0010*/ 	.byte	0x02, 0x03, 0x00, 0x00, 0x02, 0x06, 0x01, 0x00, 0x04, 0x0b, 0x08, 0x00, 0x09, 0x00, 0x00, 0x00
        /*0020*/ 	.byte	0x00, 0x00, 0x00, 0x00


//--------------------- .nv.info._Z9reduce_v4ILi128EEvPfS0_ --------------------------
	.section	.nv.info._Z9reduce_v4ILi128EEvPfS0_,"",@"SHT_CUDA_INFO"
	.sectionflags	@""
	.align	4


	//----- nvinfo : EIATTR_CUDA_API_VERSION
	.align		4
        /*0000*/ 	.byte	0x04, 0x37
        /*0002*/ 	.short	(.L_7 - .L_6)
.L_6:
        /*0004*/ 	.word	0x00000082


	//----- nvinfo : EIATTR_KPARAM_INFO
	.align		4
.L_7:
        /*0008*/ 	.byte	0x04, 0x17
        /*000a*/ 	.short	(.L_9 - .L_8)
.L_8:
        /*000c*/ 	.word	0x00000000
        /*0010*/ 	.short	0x0001
        /*0012*/ 	.short	0x0008
        /*0014*/ 	.byte	0x00, 0xf5, 0x21, 0x00


	//----- nvinfo : EIATTR_KPARAM_INFO
	.align		4
.L_9:
        /*0018*/ 	.byte	0x04, 0x17
        /*001a*/ 	.short	(.L_11 - .L_10)
.L_10:
        /*001c*/ 	.word	0x00000000
        /*0020*/ 	.short	0x0000
        /*0022*/ 	.short	0x0000
        /*0024*/ 	.byte	0x00, 0xf5, 0x21, 0x00


	//----- nvinfo : EIATTR_SPARSE_MMA_MASK
	.align		4
.L_11:
        /*0028*/ 	.byte	0x03, 0x50
        /*002a*/ 	.short	0x0000


	//----- nvinfo : EIATTR_MAXREG_COUNT
	.align		4
        /*002c*/ 	.byte	0x03, 0x1b
        /*002e*/ 	.short	0x00ff


	//----- nvinfo : EIATTR_NUM_BARRIERS
	.align		4
        /*0030*/ 	.byte	0x02, 0x4c
        /*0032*/ 	.byte	0x01
	.zero		1


	//----- nvinfo : EIATTR_MERCURY_ISA_VERSION
	.align		4
        /*0034*/ 	.byte	0x03, 0x5f
        /*0036*/ 	.short	0x0101


	//----- nvinfo : EIATTR_COOP_GROUP_MASK_REGIDS
	.align		4
        /*0038*/ 	.byte	0x04, 0x29
        /*003a*/ 	.short	(.L_13 - .L_12)


	//   ....[0]....
.L_12:
        /*003c*/ 	.word	0xffffffff


	//   ....[1]....
        /*0040*/ 	.word	0xffffffff


	//   ....[2]....
        /*0044*/ 	.word	0xffffffff


	//   ....[3]....
        /*0048*/ 	.word	0xffffffff


	//   ....[4]....
        /*004c*/ 	.word	0xffffffff


	//   ....[5]....
        /*0050*/ 	.word	0xffffffff


	//   ....[6]....
        /*0054*/ 	.word	0xffffffff


	//   ....[7]....
        /*0058*/ 	.word	0xffffffff


	//   ....[8]....
        /*005c*/ 	.word	0xffffffff


	//   ....[9]....
        /*0060*/ 	.word	0xffffffff


	//   ....[10]....
        /*0064*/ 	.word	0xffffffff


	//   ....[11]....
        /*0068*/ 	.word	0xffffffff


	//----- nvinfo : EIATTR_COOP_GROUP_INSTR_OFFSETS
	.align		4
.L_13:
        /*006c*/ 	.byte	0x04, 0x28
        /*006e*/ 	.short	(.L_15 - .L_14)


	//   ....[0]....
.L_14:
        /*0070*/ 	.word	0x00000260


	//   ....[1]....
        /*0074*/ 	.word	0x00000280


	//   ....[2]....
        /*0078*/ 	.word	0x000002c0


	//   ....[3]....
        /*007c*/ 	.word	0x000002e0


	//   ....[4]....
        /*0080*/ 	.word	0x00000310


	//   ....[5]....
        /*0084*/ 	.word	0x00000330


	//   ....[6]....
        /*0088*/ 	.word	0x00000360


	//   ....[7]....
        /*008c*/ 	.word	0x00000380


	//   ....[8]....
        /*0090*/ 	.word	0x000003b0


	//   ....[9]....
        /*0094*/ 	.word	0x000003d0


	//   ....[10]....
        /*0098*/ 	.word	0x00000400


	//   ....[11]....
        /*009c*/ 	.word	0x00000420


	//----- nvinfo : EIATTR_VRC_CTA_INIT_COUNT
	.align		4
.L_15:
        /*00a0*/ 	.byte	0x02, 0x4a
	.zero		1
	.zero		1


	//----- nvinfo : EIATTR_EXIT_INSTR_OFFSETS
	.align		4
        /*00a4*/ 	.byte	0x04, 0x1c
        /*00a6*/ 	.short	(.L_17 - .L_16)


	//   ....[0]....
.L_16:
        /*00a8*/ 	.word	0x00000210


	//   ....[1]....
        /*00ac*/ 	.word	0x00000430


	//   ....[2]....
        /*00b0*/ 	.word	0x000004b0


	//----- nvinfo : EIATTR_CBANK_PARAM_SIZE
	.align		4
.L_17:
        /*00b4*/ 	.byte	0x03, 0x19
        /*00b6*/ 	.short	0x0010


	//----- nvinfo : EIATTR_PARAM_CBANK
	.align		4
        /*00b8*/ 	.byte	0x04, 0x0a
        /*00ba*/ 	.short	(.L_19 - .L_18)
	.align		4
.L_18:
        /*00bc*/ 	.word	index@(.nv.constant0._Z9reduce_v4ILi128EEvPfS0_)
        /*00c0*/ 	.short	0x0380
        /*00c2*/ 	.short	0x0010


	//----- nvinfo : EIATTR_SW_WAR
	.align		4
.L_19:
        /*00c4*/ 	.byte	0x04, 0x36
        /*00c6*/ 	.short	(.L_21 - .L_20)
.L_20:
        /*00c8*/ 	.word	0x00000008
.L_21:


//--------------------- .nv.callgraph             --------------------------
	.section	.nv.callgraph,"",@"SHT_CUDA_CALLGRAPH"
	.align	4
	.sectionentsize	8
	.align		4
        /*0000*/ 	.word	0x00000000
	.align		4
        /*0004*/ 	.word	0xffffffff
	.align		4
        /*0008*/ 	.word	0x00000000
	.align		4
        /*000c*/ 	.word	0xfffffffe
	.align		4
        /*0010*/ 	.word	0x00000000
	.align		4
        /*0014*/ 	.word	0xfffffffd
	.align		4
        /*0018*/ 	.word	0x00000000
	.align		4
        /*001c*/ 	.word	0xfffffffc


//--------------------- .text._Z9reduce_v4ILi128EEvPfS0_ --------------------------
	.section	.text._Z9reduce_v4ILi128EEvPfS0_,"ax",@progbits
	.align	128
        .global         _Z9reduce_v4ILi128EEvPfS0_
        .type           _Z9reduce_v4ILi128EEvPfS0_,@function
        .size           _Z9reduce_v4ILi128EEvPfS0_,(.L_x_3 - _Z9reduce_v4ILi128EEvPfS0_)
        .other          _Z9reduce_v4ILi128EEvPfS0_,@"STO_CUDA_ENTRY STV_DEFAULT"
_Z9reduce_v4ILi128EEvPfS0_:
.text._Z9reduce_v4ILi128EEvPfS0_:
[----:B------:R-:W-:Y:S01]  /*0000*/  LDC R1, c[0x0][0x37c] ;  /* 0x0000df00ff017b82 */ /* 0x000fe20000000800 */
[----:B------:R-:W0:Y:S07]  /*0010*/  S2R R0, SR_CTAID.X ;  /* 0x0000000000007919 */ /* 0x000e2e0000002500 */
[----:B------:R-:W0:Y:S01]  /*0020*/  LDC R7, c[0x0][0x360] ;  /* 0x0000d800ff077b82 */ /* 0x000e220000000800 */
[----:B------:R-:W1:Y:S01]  /*0030*/  LDCU.64 UR6, c[0x0][0x358] ;  /* 0x00006b00ff0677ac */ /* 0x000e620008000a00 */
[----:B------:R-:W2:Y:S06]  /*0040*/  S2R R2, SR_TID.X ;  /* 0x0000000000027919 */ /* 0x000eac0000002100 */
[----:B------:R-:W3:Y:S01]  /*0050*/  LDC.64 R4, c[0x0][0x380] ;  /* 0x0000e000ff047b82 */ /* 0x000ee20000000a00 */
[----:B0-----:R-:W-:-:S05]  /*0060*/  IMAD R3, R7, R0, RZ ;  /* 0x0000000007037224 */ /* 0x001fca00078e02ff */
[----:B--2---:R-:W-:-:S05]  /*0070*/  LEA R3, R3, R2, 0x1 ;  /* 0x0000000203037211 */ /* 0x004fca00078e08ff */
[----:B---3--:R-:W-:-:S05]  /*0080*/  IMAD.WIDE R4, R3, 0x4, R4 ;  /* 0x0000000403047825 */ /* 0x008fca00078e0204 */
[----:B-1----:R-:W2:Y:S04]  /*0090*/  LDG.E R3, desc[UR6][R4.64] ;  /* 0x0000000604037981 */ /* 0x002ea8000c1e1900 */
[----:B------:R-:W2:Y:S01]  /*00a0*/  LDG.E R6, desc[UR6][R4.64+0x200] ;  /* 0x0002000604067981 */ /* 0x000ea2000c1e1900 */
[----:B------:R-:W0:Y:S01]  /*00b0*/  S2UR UR5, SR_CgaCtaId ;  /* 0x00000000000579c3 */ /* 0x000e220000008800 */
[----:B------:R-:W-:Y:S01]  /*00c0*/  UMOV UR4, 0x400 ;  /* 0x0000040000047882 */ /* 0x000fe20000000000 */
[----:B------:R-:W-:Y:S02]  /*00d0*/  ISETP.GE.U32.AND P1, PT, R7, 0x42, PT ;  /* 0x000000420700780c */ /* 0x000fe40003f26070 */
[----:B------:R-:W-:Y:S01]  /*00e0*/  ISETP.GT.U32.AND P0, PT, R2, 0x1f, PT ;  /* 0x0000001f0200780c */ /* 0x000fe20003f04070 */
[----:B0-----:R-:W-:Y:S01]  /*00f0*/  ULEA UR4, UR5, UR4, 0x18 ;  /* 0x0000000405047291 */ /* 0x001fe2000f8ec0ff */
[----:B--2---:R-:W-:-:S05]  /*0100*/  FADD R3, R3, R6 ;  /* 0x0000000603037221 */ /* 0x004fca0000000000 */
[----:B------:R-:W-:-:S05]  /*0110*/  LEA R6, R2, UR4, 0x2 ;  /* 0x0000000402067c11 */ /* 0x000fca000f8e10ff */
[----:B------:R0:W-:Y:S01]  /*0120*/  STS [R6], R3 ;  /* 0x0000000306007388 */ /* 0x0001e20000000800 */
[----:B------:R-:W-:Y:S06]  /*0130*/  BAR.SYNC.DEFER_BLOCKING 0x0 ;  /* 0x0000000000007b1d */ /* 0x000fec0000010000 */
[----:B------:R-:W-:Y:S05]  /*0140*/  @!P1 BRA `(.L_x_0) ;  /* 0x0000000000309947 */ /* 0x000fea0003800000 */
[----:B0-----:R-:W-:-:S07]  /*0150*/  MOV R3, R7 ;  /* 0x0000000700037202 */ /* 0x001fce0000000f00 */
.L_x_1:
[----:B------:R-:W-:-:S04]  /*0160*/  SHF.R.U32.HI R9, RZ, 0x1, R3 ;  /* 0x00000001ff097819 */ /* 0x000fc80000011603 */
[----:B------:R-:W-:-:S13]  /*0170*/  ISETP.GE.U32.AND P1, PT, R2, R9, PT ;  /* 0x000000090200720c */ /* 0x000fda0003f26070 */
[----:B------:R-:W-:Y:S01]  /*0180*/  @!P1 LEA R4, R9, R6, 0x2 ;  /* 0x0000000609049211 */ /* 0x000fe200078e10ff */
[----:B------:R-:W-:Y:S05]  /*0190*/  @!P1 LDS R5, [R6] ;  /* 0x0000000006059984 */ /* 0x000fea0000000800 */
[----:B------:R-:W0:Y:S02]  /*01a0*/  @!P1 LDS R4, [R4] ;  /* 0x0000000004049984 */ /* 0x000e240000000800 */
[----:B0-----:R-:W-:-:S05]  /*01b0*/  @!P1 FADD R5, R4, R5 ;  /* 0x0000000504059221 */ /* 0x001fca0000000000 */
[----:B------:R1:W-:Y:S01]  /*01c0*/  @!P1 STS [R6], R5 ;  /* 0x0000000506009388 */ /* 0x0003e20000000800 */
[----:B------:R-:W-:Y:S01]  /*01d0*/  BAR.SYNC.DEFER_BLOCKING 0x0 ;  /* 0x0000000000007b1d */ /* 0x000fe20000010000 */
[----:B------:R-:W-:Y:S02]  /*01e0*/  ISETP.GT.U32.AND P1, PT, R3, 0x83, PT ;  /* 0x000000830300780c */ /* 0x000fe40003f24070 */
[----:B------:R-:W-:-:S11]  /*01f0*/  MOV R3, R9 ;  /* 0x0000000900037202 */ /* 0x000fd60000000f00 */
[----:B-1----:R-:W-:Y:S05]  /*0200*/  @P1 BRA `(.L_x_1) ;  /* 0xfffffffc00d41947 */ /* 0x002fea000383ffff */
.L_x_0:
[----:B------:R-:W-:Y:S05]  /*0210*/  @P0 EXIT ;  /* 0x000000000000094d */ /* 0x000fea0003800000 */
[----:B------:R-:W-:Y:S01]  /*0220*/  ISETP.GE.U32.AND P0, PT, R7, 0x40, PT ;  /* 0x000000400700780c */ /* 0x000fe20003f06070 */
[----:B0-----:R-:W-:-:S12]  /*0230*/  LDS R3, [R6] ;  /* 0x0000000006037984 */ /* 0x001fd80000000800 */
[----:B------:R-:W0:Y:S02]  /*0240*/  @P0 LDS R4, [R6+0x80] ;  /* 0x0000800006040984 */ /* 0x000e240000000800 */
[----:B0-----:R-:W-:Y:S01]  /*0250*/  @P0 FADD R3, R3, R4 ;  /* 0x0000000403030221 */ /* 0x001fe20000000000 */
[----:B------:R-:W-:-:S04]  /*0260*/  @P0 NOP ;  /* 0x0000000000000918 */ /* 0x000fc80000000000 */
[----:B------:R-:W-:Y:S01]  /*0270*/  @P0 STS [R6], R3 ;  /* 0x0000000306000388 */ /* 0x000fe20000000800 */
[----:B------:R-:W-:-:S03]  /*0280*/  @P0 NOP ;  /* 0x0000000000000918 */ /* 0x000fc60000000000 */
[----:B------:R-:W0:Y:S01]  /*0290*/  LDS R4, [R6+0x40] ;  /* 0x0000400006047984 */ /* 0x000e220000000800 */
[----:B------:R-:W-:Y:S01]  /*02a0*/  ISETP.NE.AND P0, PT, R2, RZ, PT ;  /* 0x000000ff0200720c */ /* 0x000fe20003f05270 */
[----:B0-----:R-:W-:Y:S01]  /*02b0*/  FADD R5, R4, R3 ;  /* 0x0000000304057221 */ /* 0x001fe20000000000 */
[----:B------:R-:W-:-:S04]  /*02c0*/  NOP ;  /* 0x0000000000007918 */ /* 0x000fc80000000000 */
[----:B------:R-:W-:Y:S01]  /*02d0*/  STS [R6], R5 ;  /* 0x0000000506007388 */ /* 0x000fe20000000800 */
[----:B------:R-:W-:-:S03]  /*02e0*/  NOP ;  /* 0x0000000000007918 */ /* 0x000fc60000000000 */
[----:B------:R-:W0:Y:S02]  /*02f0*/  LDS R4, [R6+0x20] ;  /* 0x0000200006047984 */ /* 0x000e240000000800 */
        /* <DEDUP_REMOVED lines=17> */
[----:B------:R0:W-:Y:S01]  /*0410*/  STS [R6], R7 ;  /* 0x0000000706007388 */ /* 0x0001e20000000800 */
[----:B------:R-:W-:Y:S01]  /*0420*/  NOP ;  /* 0x0000000000007918 */ /* 0x000fe20000000000 */
[----:B------:R-:W-:Y:S05]  /*0430*/  @P0 EXIT ;  /* 0x000000000000094d */ /* 0x000fea0003800000 */
[----:B------:R-:W1:Y:S01]  /*0440*/  S2UR UR5, SR_CgaCtaId ;  /* 0x00000000000579c3 */ /* 0x000e620000008800 */
[----:B------:R-:W-:-:S07]  /*0450*/  UMOV UR4, 0x400 ;  /* 0x0000040000047882 */ /* 0x000fce0000000000 */
[----:B------:R-:W2:Y:S01]  /*0460*/  LDC.64 R2, c[0x0][0x388] ;  /* 0x0000e200ff027b82 */ /* 0x000ea20000000a00 */
[----:B-1----:R-:W-:Y:S01]  /*0470*/  ULEA UR4, UR5, UR4, 0x18 ;  /* 0x0000000405047291 */ /* 0x002fe2000f8ec0ff */
[----:B--2---:R-:W-:-:S08]  /*0480*/  IMAD.WIDE.U32 R2, R0, 0x4, R2 ;  /* 0x0000000400027825 */ /* 0x004fd000078e0002 */
[----:B------:R-:W1:Y:S04]  /*0490*/  LDS R5, [UR4] ;  /* 0x00000004ff057984 */ /* 0x000e680008000800 */
[----:B-1----:R-:W-:Y:S01]  /*04a0*/  STG.E desc[UR6][R2.64], R5 ;  /* 0x0000000502007986 */ /* 0x002fe2000c101906 */
[----:B------:R-:W-:Y:S05]  /*04b0*/  EXIT ;  /* 0x000000000000794d */ /* 0x000fea0003800000 */
.L_x_2:
[----:B------:R-:W-:-:S00]  /*04c0*/  BRA `(.L_x_2) ;  /* 0xfffffffc00fc7947 */ /* 0x000fc0000383ffff */
[----:B------:R-:W-:-:S00]  /*04d0*/  NOP ;  /* 0x0000000000007918 */ /* 0x000fc00000000000 */
        /* <DEDUP_REMOVED lines=10> */
.L_x_3:


//--------------------- .nv.shared._Z9reduce_v4ILi128EEvPfS0_ --------------------------
	.section	.nv.shared._Z9reduce_v4ILi128EEvPfS0_,"aw",@nobits
	.sectionflags	@""
	.align	4
.nv.shared._Z9reduce_v4ILi128EEvPfS0_:
	.zero		1536


//--------------------- .nv.shared.reserved.0     --------------------------
	.section	.nv.shared.reserved.0,"aw",@nobits
	.weak		__nv_reservedSMEM_offset_0_alias
	.size		__nv_reservedSMEM_offset_0_alias, 0, 64
	.other		__nv_reservedSMEM_offset_0_alias,@"STO_CUDA_RESERVED_SHARED STV_DEFAULT"
__nv_reservedSMEM_offset_0_alias:
	.zero		0
	.zero		64


//--------------------- .nv.constant0._Z9reduce_v4ILi128EEvPfS0_ --------------------------
	.section	.nv.constant0._Z9reduce_v4ILi128EEvPfS0_,"a",@progbits
	.sectionflags	@""
	.align	4
.nv.constant0._Z9reduce_v4ILi128EEvPfS0_:
	.zero		912


//--------------------- SYMBOLS --------------------------

	.type		.nv.reservedSmem.offset0,@object
	.size		.nv.reservedSmem.offset0,0x4
	.type		.nv.reservedSmem.cap,@object
	.size		.nv.reservedSmem.cap,0x4
